def matmul_kernel(
    a_ptr,
    b_ptr,
    c_ptr,
    M,
    N,
    K,
    stride_am,
    stride_ak,
    stride_bk,
    stride_bn,
    stride_cm,
    stride_cn,
    BLOCK_M: tl.constexpr,
    BLOCK_N: tl.constexpr,
    BLOCK_K: tl.constexpr,
    GROUP_M: tl.constexpr,
):
    pid = tl.program_id(axis=0)
    num_pid_m = tl.cdiv(M, BLOCK_M)
    num_pid_n = tl.cdiv(N, BLOCK_N)
    num_pid_in_group = GROUP_M * num_pid_n
    group_id = pid // num_pid_in_group
    first_pid_m = group_id * GROUP_M
    group_size_m = min(num_pid_m - first_pid_m, GROUP_M)
    pid_m = first_pid_m + ((pid % num_pid_in_group) % group_size_m)
    pid_n = (pid % num_pid_in_group) // group_size_m

    offs_am = (pid_m * BLOCK_M + tl.arange(0, BLOCK_M)) % M
    offs_bn = (pid_n * BLOCK_N + tl.arange(0, BLOCK_N)) % N
    offs_k = tl.arange(0, BLOCK_K)
    a_ptrs = a_ptr + offs_am[:, None] * stride_am + offs_k[None, :] * stride_ak
    b_ptrs = b_ptr + offs_k[:, None] * stride_bk + offs_bn[None, :] * stride_bn

    acc = tl.zeros((BLOCK_M, BLOCK_N), dtype=tl.float32)
    for kk in range(0, tl.cdiv(K, BLOCK_K)):
        a = tl.load(a_ptrs, mask=offs_k[None, :] < K - kk * BLOCK_K, other=0.0)
        b = tl.load(b_ptrs, mask=offs_k[:, None] < K - kk * BLOCK_K, other=0.0)
        acc = tl.dot(a, b, acc)
        a_ptrs += BLOCK_K * stride_ak
        b_ptrs += BLOCK_K * stride_bk

    c = acc.to(c_ptr.dtype.element_ty)
    offs_cm = pid_m * BLOCK_M + tl.arange(0, BLOCK_M)
    offs_cn = pid_n * BLOCK_N + tl.arange(0, BLOCK_N)
    c_ptrs = c_ptr + offs_cm[:, None] * stride_cm + offs_cn[None, :] * stride_cn
    mask = (offs_cm[:, None] < M) & (offs_cn[None, :] < N)
    tl.store(c_ptrs, c, mask=mask)

# config = {"BLOCK_K": 32, "BLOCK_M": 64, "BLOCK_N": 32, "GROUP_M": 8, "arch": "sm_80", "dtype": "fp16", "num_ctas": 1, "num_stages": 2, "num_warps": 8}
# arch = sm_80


// ===== COMPILED SASS (sm_80) =====

	.target	sm_80

	.elftype	@"ET_EXEC"


//--------------------- .note.nv.tkinfo           --------------------------
	.section	.note.nv.tkinfo,"",@"SHT_NOTE"
	.sectionflags	@"SHF_NOTE_NV_TKINFO"
	.tkinfo
        /*0018*/ 	.word	0x00000002
        /*0030*/ 	.string	""
        /*0030*/ 	.string	"ptxas"
        /*0030*/ 	.string	"Cuda compilation tools, release 13.0, V13.0.88"
        /*0030*/ 	.string	"Build cuda_13.0.r13.0/compiler.36424714_0"
        /*0030*/ 	.string	"-v  -suppress-debug-info  -lineinfo  -arch sm_80 "



//--------------------- .note.nv.cuinfo           --------------------------
	.section	.note.nv.cuinfo,"",@"SHT_NOTE"
	.sectionflags	@"SHF_NOTE_NV_CUINFO"
        /*0018*/ 	.short	0x0002
        /*001a*/ 	.short	0x0050
        /*001c*/ 	.short	0x0082
	.zero		2


//--------------------- .nv.info                  --------------------------
	.section	.nv.info,"",@"SHT_CUDA_INFO"
	.align	4


	//----- nvinfo : EIATTR_REGCOUNT
	.align		4
        /*0000*/ 	.byte	0x04, 0x2f
        /*0002*/ 	.short	(.L_1 - .L_0)
	.align		4
.L_0:
        /*0004*/ 	.word	index@(matmul_kernel)
        /*0008*/ 	.word	0x00000040


	//----- nvinfo : EIATTR_FRAME_SIZE
	.align		4
.L_1:
        /*000c*/ 	.byte	0x04, 0x11
        /*000e*/ 	.short	(.L_3 - .L_2)
	.align		4
.L_2:
        /*0010*/ 	.word	index@(matmul_kernel)
        /*0014*/ 	.word	0x00000000


	//----- nvinfo : EIATTR_MIN_STACK_SIZE
	.align		4
.L_3:
        /*0018*/ 	.byte	0x04, 0x12
        /*001a*/ 	.short	(.L_5 - .L_4)
	.align		4
.L_4:
        /*001c*/ 	.word	index@(matmul_kernel)
        /*0020*/ 	.word	0x00000000
.L_5:


//--------------------- .nv.info.matmul_kernel    --------------------------
	.section	.nv.info.matmul_kernel,"",@"SHT_CUDA_INFO"
	.sectionflags	@""
	.align	4


	//----- nvinfo : EIATTR_CUDA_API_VERSION
	.align		4
        /*0000*/ 	.byte	0x04, 0x37
        /*0002*/ 	.short	(.L_7 - .L_6)
.L_6:
        /*0004*/ 	.word	0x00000082


	//----- nvinfo : EIATTR_SW2861232_WAR
	.align		4
.L_7:
        /*0008*/ 	.byte	0x01, 0x35
	.zero		2


	//----- nvinfo : EIATTR_PARAM_CBANK
	.align		4
        /*000c*/ 	.byte	0x04, 0x0a
        /*000e*/ 	.short	(.L_9 - .L_8)
	.align		4
.L_8:
        /*0010*/ 	.word	index@(.nv.constant0.matmul_kernel)
        /*0014*/ 	.short	0x0160
        /*0016*/ 	.short	0x0050


	//----- nvinfo : EIATTR_CBANK_PARAM_SIZE
	.align		4
.L_9:
        /*0018*/ 	.byte	0x03, 0x19
        /*001a*/ 	.short	0x0050


	//----- nvinfo : EIATTR_KPARAM_INFO
	.align		4
        /*001c*/ 	.byte	0x04, 0x17
        /*001e*/ 	.short	(.L_11 - .L_10)
.L_10:
        /*0020*/ 	.word	0x00000000
        /*0024*/ 	.short	0x000d
        /*0026*/ 	.short	0x0048
        /*0028*/ 	.byte	0x00, 0xf4, 0x21, 0x00


	//----- nvinfo : EIATTR_KPARAM_INFO
	.align		4
.L_11:
        /*002c*/ 	.byte	0x04, 0x17
        /*002e*/ 	.short	(.L_13 - .L_12)
.L_12:
        /*0030*/ 	.word	0x00000000
        /*0034*/ 	.short	0x000c
        /*0036*/ 	.short	0x0040
        /*0038*/ 	.byte	0x00, 0xf4, 0x21, 0x00


	//----- nvinfo : EIATTR_KPARAM_INFO
	.align		4
.L_13:
        /*003c*/ 	.byte	0x04, 0x17
        /*003e*/ 	.short	(.L_15 - .L_14)
.L_14:
        /*0040*/ 	.word	0x00000000
        /*0044*/ 	.short	0x000b
        /*0046*/ 	.short	0x0038
        /*0048*/ 	.byte	0x00, 0xf0, 0x11, 0x00


	//----- nvinfo : EIATTR_KPARAM_INFO
	.align		4
.L_15:
        /*004c*/ 	.byte	0x04, 0x17
        /*004e*/ 	.short	(.L_17 - .L_16)
.L_16:
        /*0050*/ 	.word	0x00000000
        /*0054*/ 	.short	0x000a
        /*0056*/ 	.short	0x0034
        /*0058*/ 	.byte	0x00, 0xf0, 0x11, 0x00


	//----- nvinfo : EIATTR_KPARAM_INFO
	.align		4
.L_17:
        /*005c*/ 	.byte	0x04, 0x17
        /*005e*/ 	.short	(.L_19 - .L_18)
.L_18:
        /*0060*/ 	.word	0x00000000
        /*0064*/ 	.short	0x0009
        /*0066*/ 	.short	0x0030
        /*0068*/ 	.byte	0x00, 0xf0, 0x11, 0x00


	//----- nvinfo : EIATTR_KPARAM_INFO
	.align		4
.L_19:
        /*006c*/ 	.byte	0x04, 0x17
        /*006e*/ 	.short	(.L_21 - .L_20)
.L_20:
        /*0070*/ 	.word	0x00000000
        /*0074*/ 	.short	0x0008
        /*0076*/ 	.short	0x002c
        /*0078*/ 	.byte	0x00, 0xf0, 0x11, 0x00


	//----- nvinfo : EIATTR_KPARAM_INFO
	.align		4
.L_21:
        /*007c*/ 	.byte	0x04, 0x17
        /*007e*/ 	.short	(.L_23 - .L_22)
.L_22:
        /*0080*/ 	.word	0x00000000
        /*0084*/ 	.short	0x0007
        /*0086*/ 	.short	0x0028
        /*0088*/ 	.byte	0x00, 0xf0, 0x11, 0x00


	//----- nvinfo : EIATTR_KPARAM_INFO
	.align		4
.L_23:
        /*008c*/ 	.byte	0x04, 0x17
        /*008e*/ 	.short	(.L_25 - .L_24)
.L_24:
        /*0090*/ 	.word	0x00000000
        /*0094*/ 	.short	0x0006
        /*0096*/ 	.short	0x0024
        /*0098*/ 	.byte	0x00, 0xf0, 0x11, 0x00


	//----- nvinfo : EIATTR_KPARAM_INFO
	.align		4
.L_25:
        /*009c*/ 	.byte	0x04, 0x17
        /*009e*/ 	.short	(.L_27 - .L_26)
.L_26:
        /*00a0*/ 	.word	0x00000000
        /*00a4*/ 	.short	0x0005
        /*00a6*/ 	.short	0x0020
        /*00a8*/ 	.byte	0x00, 0xf0, 0x11, 0x00


	//----- nvinfo : EIATTR_KPARAM_INFO
	.align		4
.L_27:
        /*00ac*/ 	.byte	0x04, 0x17
        /*00ae*/ 	.short	(.L_29 - .L_28)
.L_28:
        /*00b0*/ 	.word	0x00000000
        /*00b4*/ 	.short	0x0004
        /*00b6*/ 	.short	0x001c
        /*00b8*/ 	.byte	0x00, 0xf0, 0x11, 0x00


	//----- nvinfo : EIATTR_KPARAM_INFO
	.align		4
.L_29:
        /*00bc*/ 	.byte	0x04, 0x17
        /*00be*/ 	.short	(.L_31 - .L_30)
.L_30:
        /*00c0*/ 	.word	0x00000000
        /*00c4*/ 	.short	0x0003
        /*00c6*/ 	.short	0x0018
        /*00c8*/ 	.byte	0x00, 0xf0, 0x11, 0x00


	//----- nvinfo : EIATTR_KPARAM_INFO
	.align		4
.L_31:
        /*00cc*/ 	.byte	0x04, 0x17
        /*00ce*/ 	.short	(.L_33 - .L_32)
.L_32:
        /*00d0*/ 	.word	0x00000000
        /*00d4*/ 	.short	0x0002
        /*00d6*/ 	.short	0x0010
        /*00d8*/ 	.byte	0x00, 0xf4, 0x21, 0x00


	//----- nvinfo : EIATTR_KPARAM_INFO
	.align		4
.L_33:
        /*00dc*/ 	.byte	0x04, 0x17
        /*00de*/ 	.short	(.L_35 - .L_34)
.L_34:
        /*00e0*/ 	.word	0x00000000
        /*00e4*/ 	.short	0x0001
        /*00e6*/ 	.short	0x0008
        /*00e8*/ 	.byte	0x00, 0xf4, 0x21, 0x00


	//----- nvinfo : EIATTR_KPARAM_INFO
	.align		4
.L_35:
        /*00ec*/ 	.byte	0x04, 0x17
        /*00ee*/ 	.short	(.L_37 - .L_36)
.L_36:
        /*00f0*/ 	.word	0x00000000
        /*00f4*/ 	.short	0x0000
        /*00f6*/ 	.short	0x0000
        /*00f8*/ 	.byte	0x00, 0xf4, 0x21, 0x00


	//----- nvinfo : EIATTR_MAXREG_COUNT
	.align		4
.L_37:
        /*00fc*/ 	.byte	0x03, 0x1b
        /*00fe*/ 	.short	0x00ff


	//----- nvinfo : EIATTR_NUM_BARRIERS
	.align		4
        /*0100*/ 	.byte	0x02, 0x4c
        /*0102*/ 	.byte	0x01
	.zero		1


	//----- nvinfo : EIATTR_MERCURY_ISA_VERSION
	.align		4
        /*0104*/ 	.byte	0x03, 0x5f
        /*0106*/ 	.short	0x0000


	//----- nvinfo : EIATTR_EXIT_INSTR_OFFSETS
	.align		4
        /*0108*/ 	.byte	0x04, 0x1c
        /*010a*/ 	.short	(.L_39 - .L_38)


	//   ....[0]....
.L_38:
        /*010c*/ 	.word	0x000018c0


	//   ....[1]....
        /*0110*/ 	.word	0x000018f0


	//----- nvinfo : EIATTR_REQNTID
	.align		4
.L_39:
        /*0114*/ 	.byte	0x04, 0x10
        /*0116*/ 	.short	(.L_41 - .L_40)
.L_40:
        /*0118*/ 	.word	0x00000100
        /*011c*/ 	.word	0x00000001
        /*0120*/ 	.word	0x00000001
.L_41:


//--------------------- .nv.callgraph             --------------------------
	.section	.nv.callgraph,"",@"SHT_CUDA_CALLGRAPH"
	.align	4
	.sectionentsize	8
	.align		4
        /*0000*/ 	.word	0x00000000
	.align		4
        /*0004*/ 	.word	0xffffffff
	.align		4
        /*0008*/ 	.word	0x00000000
	.align		4
        /*000c*/ 	.word	0xfffffffe
	.align		4
        /*0010*/ 	.word	0x00000000
	.align		4
        /*0014*/ 	.word	0xfffffffd
	.align		4
        /*0018*/ 	.word	0x00000000
	.align		4
        /*001c*/ 	.word	0xfffffffc


//--------------------- .nv.rel.action            --------------------------
	.section	.nv.rel.action,"",@"SHT_CUDA_RELOCINFO"
	.align	8
	.sectionentsize	8
        /*0000*/ 	.byte	0x73, 0x00, 0x00, 0x00, 0x00, 0x00, 0x00, 0x00, 0x00, 0x00, 0x00, 0x11, 0x25, 0x00, 0x05, 0x36


//--------------------- .nv.constant0.matmul_kernel --------------------------
	.section	.nv.constant0.matmul_kernel,"a",@progbits
	.sectionflags	@""
	.align	4
.nv.constant0.matmul_kernel:
	.zero		432


//--------------------- .text.matmul_kernel       --------------------------
	.section	.text.matmul_kernel,"ax",@progbits
	.sectioninfo	@"SHI_REGISTERS=64"
	.align	128
        .global         matmul_kernel
        .type           matmul_kernel,@function
        .size           matmul_kernel,(.L_x_3 - matmul_kernel)
        .other          matmul_kernel,@"STO_CUDA_ENTRY STV_DEFAULT"
matmul_kernel:
.text.matmul_kernel:
[----:B------:R-:W-:Y:S02]  /*0000*/  IMAD.MOV.U32 R1, RZ, RZ, c[0x0][0x28] ;  /* 0x00000a00ff017624 */ /* 0x000fe400078e00ff */
[----:B------:R-:W-:Y:S01]  /*0010*/  IMAD.MOV.U32 R0, RZ, RZ, 0x1f ;  /* 0x0000001fff007424 */ /* 0x000fe200078e00ff */
[----:B------:R-:W0:Y:S01]  /*0020*/  S2R R5, SR_CTAID.X ;  /* 0x0000000000057919 */ /* 0x000e220000002500 */
[----:B------:R-:W-:Y:S01]  /*0030*/  IMAD.MOV.U32 R43, RZ, RZ, c[0x0][0x180] ;  /* 0x00006000ff2b7624 */ /* 0x000fe200078e00ff */
[----:B------:R-:W-:Y:S02]  /*0040*/  ULDC.64 UR6, c[0x0][0x118] ;  /* 0x0000460000067ab9 */ /* 0x000fe40000000a00 */
[----:B------:R-:W-:Y:S02]  /*0050*/  IADD3 R0, R0, c[0x0][0x17c], RZ ;  /* 0x00005f0000007a10 */ /* 0x000fe40007ffe0ff */
[----:B------:R-:W-:Y:S02]  /*0060*/  IADD3 R43, R43, 0x1f, RZ ;  /* 0x0000001f2b2b7810 */ /* 0x000fe40007ffe0ff */
[----:B------:R-:W-:-:S04]  /*0070*/  SHF.R.S32.HI R3, RZ, 0x1f, R0 ;  /* 0x0000001fff037819 */ /* 0x000fc80000011400 */
[----:B------:R-:W-:-:S04]  /*0080*/  LEA.HI R3, R3, R0, RZ, 0x5 ;  /* 0x0000000003037211 */ /* 0x000fc800078f28ff */
[----:B------:R-:W-:-:S05]  /*0090*/  SHF.R.S32.HI R3, RZ, 0x5, R3 ;  /* 0x00000005ff037819 */ /* 0x000fca0000011403 */
[----:B------:R-:W-:Y:S01]  /*00a0*/  IMAD.SHL.U32 R4, R3, 0x8, RZ ;  /* 0x0000000803047824 */ /* 0x000fe200078e00ff */
[----:B0-----:R-:W-:-:S04]  /*00b0*/  IABS R8, R5 ;  /* 0x0000000500087213 */ /* 0x001fc80000000000 */
[-C--:B------:R-:W-:Y:S02]  /*00c0*/  IABS R7, R4.reuse ;  /* 0x0000000400077213 */ /* 0x080fe40000000000 */
[----:B------:R-:W-:Y:S02]  /*00d0*/  IABS R10, R4 ;  /* 0x00000004000a7213 */ /* 0x000fe40000000000 */
[----:B------:R-:W0:Y:S08]  /*00e0*/  I2F.RP R0, R7 ;  /* 0x0000000700007306 */ /* 0x000e300000209400 */
[----:B0-----:R-:W0:Y:S02]  /*00f0*/  MUFU.RCP R0, R0 ;  /* 0x0000000000007308 */ /* 0x001e240000001000 */
[----:B0-----:R-:W-:Y:S01]  /*0100*/  IADD3 R2, R0, 0xffffffe, RZ ;  /* 0x0ffffffe00027810 */ /* 0x001fe20007ffe0ff */
[----:B------:R-:W-:-:S02]  /*0110*/  IMAD.MOV R0, RZ, RZ, -R10 ;  /* 0x000000ffff007224 */ /* 0x000fc400078e0a0a */
[----:B------:R-:W0:Y:S03]  /*0120*/  S2R R10, SR_TID.X ;  /* 0x00000000000a7919 */ /* 0x000e260000002100 */
[----:B------:R1:W2:Y:S02]  /*0130*/  F2I.FTZ.U32.TRUNC.NTZ R3, R2 ;  /* 0x0000000200037305 */ /* 0x0002a4000021f000 */
[----:B-1----:R-:W-:Y:S02]  /*0140*/  IMAD.MOV.U32 R2, RZ, RZ, RZ ;  /* 0x000000ffff027224 */ /* 0x002fe400078e00ff */
[----:B--2---:R-:W-:-:S04]  /*0150*/  IMAD.MOV R6, RZ, RZ, -R3 ;  /* 0x000000ffff067224 */ /* 0x004fc800078e0a03 */
[----:B------:R-:W-:Y:S02]  /*0160*/  IMAD R9, R6, R7, RZ ;  /* 0x0000000706097224 */ /* 0x000fe400078e02ff */
[----:B------:R-:W-:Y:S01]  /*0170*/  IMAD.MOV.U32 R6, RZ, RZ, R8 ;  /* 0x000000ffff067224 */ /* 0x000fe200078e0008 */
[----:B0-----:R-:W-:Y:S01]  /*0180*/  SHF.R.U32.HI R56, RZ, 0x6, R10 ;  /* 0x00000006ff387819 */ /* 0x001fe2000001160a */
[----:B------:R-:W-:-:S03]  /*0190*/  IMAD.HI.U32 R3, R3, R9, R2 ;  /* 0x0000000903037227 */ /* 0x000fc600078e0002 */
[----:B------:R-:W-:-:S03]  /*01a0*/  SGXT.U32 R56, R56, 0x2 ;  /* 0x000000023838781a */ /* 0x000fc60000000000 */
[----:B------:R-:W-:-:S04]  /*01b0*/  IMAD.HI.U32 R3, R3, R6, RZ ;  /* 0x0000000603037227 */ /* 0x000fc800078e00ff */
[----:B------:R-:W-:-:S05]  /*01c0*/  IMAD R0, R3, R0, R6 ;  /* 0x0000000003007224 */ /* 0x000fca00078e0206 */
[----:B------:R-:W-:-:S13]  /*01d0*/  ISETP.GT.U32.AND P1, PT, R7, R0, PT ;  /* 0x000000000700720c */ /* 0x000fda0003f24070 */
[----:B------:R-:W-:Y:S01]  /*01e0*/  @!P1 IMAD.IADD R0, R0, 0x1, -R7 ;  /* 0x0000000100009824 */ /* 0x000fe200078e0a07 */
[----:B------:R-:W-:Y:S02]  /*01f0*/  @!P1 IADD3 R3, R3, 0x1, RZ ;  /* 0x0000000103039810 */ /* 0x000fe40007ffe0ff */
[----:B------:R-:W-:Y:S02]  /*0200*/  ISETP.NE.AND P1, PT, R4, RZ, PT ;  /* 0x000000ff0400720c */ /* 0x000fe40003f25270 */
[----:B------:R-:W-:Y:S02]  /*0210*/  ISETP.GE.U32.AND P0, PT, R0, R7, PT ;  /* 0x000000070000720c */ /* 0x000fe40003f06070 */
[----:B------:R-:W-:-:S04]  /*0220*/  LOP3.LUT R0, R5, R4, RZ, 0x3c, !PT ;  /* 0x0000000405007212 */ /* 0x000fc800078e3cff */
[----:B------:R-:W-:Y:S01]  /*0230*/  ISETP.GE.AND P2, PT, R0, RZ, PT ;  /* 0x000000ff0000720c */ /* 0x000fe20003f46270 */
[----:B------:R-:W-:-:S05]  /*0240*/  IMAD.MOV.U32 R0, RZ, RZ, c[0x0][0x178] ;  /* 0x00005e00ff007624 */ /* 0x000fca00078e00ff */
[----:B------:R-:W-:Y:S02]  /*0250*/  IADD3 R0, R0, 0x3f, RZ ;  /* 0x0000003f00007810 */ /* 0x000fe40007ffe0ff */
[----:B------:R-:W-:-:S05]  /*0260*/  @P0 IADD3 R3, R3, 0x1, RZ ;  /* 0x0000000103030810 */ /* 0x000fca0007ffe0ff */
[----:B------:R-:W-:Y:S01]  /*0270*/  IMAD.MOV.U32 R2, RZ, RZ, R3 ;  /* 0x000000ffff027224 */ /* 0x000fe200078e0003 */
[----:B------:R-:W-:-:S03]  /*0280*/  SHF.R.S32.HI R3, RZ, 0x1f, R0 ;  /* 0x0000001fff037819 */ /* 0x000fc60000011400 */
[----:B------:R-:W-:Y:S01]  /*0290*/  @!P2 IMAD.MOV R2, RZ, RZ, -R2 ;  /* 0x000000ffff02a224 */ /* 0x000fe200078e0a02 */
[----:B------:R-:W-:Y:S02]  /*02a0*/  @!P1 LOP3.LUT R2, RZ, R4, RZ, 0x33, !PT ;  /* 0x00000004ff029212 */ /* 0x000fe400078e33ff */
[----:B------:R-:W-:-:S03]  /*02b0*/  LEA.HI R3, R3, R0, RZ, 0x6 ;  /* 0x0000000003037211 */ /* 0x000fc600078f30ff */
[----:B------:R-:W-:Y:S02]  /*02c0*/  IMAD.SHL.U32 R6, R2, 0x8, RZ ;  /* 0x0000000802067824 */ /* 0x000fe400078e00ff */
[----:B------:R-:W-:-:S03]  /*02d0*/  IMAD.MOV R2, RZ, RZ, -R2 ;  /* 0x000000ffff027224 */ /* 0x000fc600078e0a02 */
[----:B------:R-:W-:Y:S01]  /*02e0*/  LEA.HI.SX32 R3, R3, -R6, 0x1a ;  /* 0x8000000603037211 */ /* 0x000fe200078fd2ff */
[----:B------:R-:W-:-:S03]  /*02f0*/  IMAD R4, R4, R2, R5 ;  /* 0x0000000204047224 */ /* 0x000fc600078e0205 */
[----:B------:R-:W-:Y:S02]  /*0300*/  IMNMX R11, R3, 0x8, PT ;  /* 0x00000008030b7817 */ /* 0x000fe40003800200 */
[----:B------:R-:W-:Y:S02]  /*0310*/  IABS R9, R4 ;  /* 0x0000000400097213 */ /* 0x000fe40000000000 */
[----:B------:R-:W-:-:S04]  /*0320*/  IABS R7, R11 ;  /* 0x0000000b00077213 */ /* 0x000fc80000000000 */
[----:B------:R-:W0:Y:S08]  /*0330*/  I2F.RP R0, R7 ;  /* 0x0000000700007306 */ /* 0x000e300000209400 */
[----:B0-----:R-:W0:Y:S02]  /*0340*/  MUFU.RCP R0, R0 ;  /* 0x0000000000007308 */ /* 0x001e240000001000 */
[----:B0-----:R-:W-:-:S06]  /*0350*/  IADD3 R3, R0, 0xffffffe, RZ ;  /* 0x0ffffffe00037810 */ /* 0x001fcc0007ffe0ff */
[----:B------:R-:W0:Y:S02]  /*0360*/  F2I.FTZ.U32.TRUNC.NTZ R3, R3 ;  /* 0x0000000300037305 */ /* 0x000e24000021f000 */
[----:B0-----:R-:W-:-:S04]  /*0370*/  IMAD.MOV R8, RZ, RZ, -R3 ;  /* 0x000000ffff087224 */ /* 0x001fc800078e0a03 */
[----:B------:R-:W-:Y:S01]  /*0380*/  IMAD.MOV.U32 R2, RZ, RZ, R8 ;  /* 0x000000ffff027224 */ /* 0x000fe200078e0008 */
[----:B------:R-:W-:-:S03]  /*0390*/  IABS R8, R11 ;  /* 0x0000000b00087213 */ /* 0x000fc60000000000 */
[----:B------:R-:W-:Y:S02]  /*03a0*/  IMAD R5, R2, R7, RZ ;  /* 0x0000000702057224 */ /* 0x000fe400078e02ff */
[----:B------:R-:W-:Y:S02]  /*03b0*/  IMAD.MOV.U32 R2, RZ, RZ, RZ ;  /* 0x000000ffff027224 */ /* 0x000fe400078e00ff */
[----:B------:R-:W-:Y:S02]  /*03c0*/  IMAD.MOV R0, RZ, RZ, -R8 ;  /* 0x000000ffff007224 */ /* 0x000fe400078e0a08 */
[----:B------:R-:W-:Y:S01]  /*03d0*/  IMAD.HI.U32 R2, R3, R5, R2 ;  /* 0x0000000503027227 */ /* 0x000fe200078e0002 */
[----:B------:R-:W-:-:S05]  /*03e0*/  LOP3.LUT R3, R10, 0x3f, RZ, 0xc0, !PT ;  /* 0x0000003f0a037812 */ /* 0x000fca00078ec0ff */
        /* <DEDUP_REMOVED lines=8> */
[----:B------:R-:W-:-:S07]  /*0470*/  ISETP.GE.AND P2, PT, R0, RZ, PT ;  /* 0x000000ff0000720c */ /* 0x000fce0003f46270 */
[----:B------:R-:W-:Y:S02]  /*0480*/  @P0 IADD3 R2, R2, 0x1, RZ ;  /* 0x0000000102020810 */ /* 0x000fe40007ffe0ff */
[----:B------:R-:W-:-:S04]  /*0490*/  ISETP.GT.AND P0, PT, R43, 0x1f, PT ;  /* 0x0000001f2b00780c */ /* 0x000fc80003f04270 */
[----:B------:R-:W-:Y:S01]  /*04a0*/  @!P2 IMAD.MOV R2, RZ, RZ, -R2 ;  /* 0x000000ffff02a224 */ /* 0x000fe200078e0a02 */
[----:B------:R-:W-:-:S05]  /*04b0*/  @!P1 LOP3.LUT R2, RZ, R11, RZ, 0x33, !PT ;  /* 0x0000000bff029212 */ /* 0x000fca00078e33ff */
[----:B------:R-:W-:-:S03]  /*04c0*/  IMAD.MOV R0, RZ, RZ, -R2 ;  /* 0x000000ffff007224 */ /* 0x000fc600078e0a02 */
[C---:B------:R-:W-:Y:S01]  /*04d0*/  @!P0 IMAD.SHL.U32 R7, R10.reuse, 0x40, RZ ;  /* 0x000000400a078824 */ /* 0x040fe200078e00ff */
[----:B------:R-:W-:Y:S01]  /*04e0*/  @!P0 CS2R R20, SRZ ;  /* 0x0000000000148805 */ /* 0x000fe2000001ff00 */
[----:B------:R-:W-:Y:S01]  /*04f0*/  IMAD R0, R11, R0, R4 ;  /* 0x000000000b007224 */ /* 0x000fe200078e0204 */
[----:B------:R-:W-:Y:S01]  /*0500*/  @!P0 CS2R R22, SRZ ;  /* 0x0000000000168805 */ /* 0x000fe2000001ff00 */
[----:B------:R-:W-:Y:S02]  /*0510*/  @!P0 IMAD.SHL.U32 R4, R10, 0x10, RZ ;  /* 0x000000100a048824 */ /* 0x000fe400078e00ff */
[----:B------:R-:W-:Y:S02]  /*0520*/  IMAD.IADD R0, R6, 0x1, R0 ;  /* 0x0000000106007824 */ /* 0x000fe400078e0200 */
[----:B------:R-:W-:Y:S01]  /*0530*/  @!P0 IMAD.SHL.U32 R6, R10, 0x2, RZ ;  /* 0x000000020a068824 */ /* 0x000fe200078e00ff */
[----:B------:R-:W-:Y:S01]  /*0540*/  @!P0 LOP3.LUT R4, R4, 0x200, RZ, 0xc0, !PT ;  /* 0x0000020004048812 */ /* 0x000fe200078ec0ff */
[----:B------:R-:W-:-:S02]  /*0550*/  IMAD R8, R0, 0x40, R3 ;  /* 0x0000004000087824 */ /* 0x000fc400078e0203 */
[----:B------:R-:W-:Y:S02]  /*0560*/  @!P0 IMAD.SHL.U32 R5, R10, 0x8, RZ ;  /* 0x000000080a058824 */ /* 0x000fe400078e00ff */
[----:B------:R-:W-:Y:S01]  /*0570*/  IMAD.SHL.U32 R3, R2, 0x20, RZ ;  /* 0x0000002002037824 */ /* 0x000fe200078e00ff */
[----:B------:R-:W-:Y:S05]  /*0580*/  @!P0 BRA `(.L_x_0) ;  /* 0x00000de000008947 */ /* 0x000fea0003800000 */
[----:B------:R-:W-:Y:S01]  /*0590*/  IABS R4, c[0x0][0x17c] ;  /* 0x00005f0000047a13 */ /* 0x000fe20000000000 */
[----:B------:R-:W-:Y:S01]  /*05a0*/  IMAD.MOV.U32 R33, RZ, RZ, c[0x0][0x18c] ;  /* 0x00006300ff217624 */ /* 0x000fe200078e00ff */
[----:B------:R-:W-:Y:S01]  /*05b0*/  IABS R0, c[0x0][0x178] ;  /* 0x00005e0000007a13 */ /* 0x000fe20000000000 */
[----:B------:R-:W-:Y:S01]  /*05c0*/  IMAD.MOV.U32 R34, RZ, RZ, c[0x0][0x188] ;  /* 0x00006200ff227624 */ /* 0x000fe200078e00ff */
[----:B------:R-:W0:Y:S01]  /*05d0*/  I2F.RP R9, R4 ;  /* 0x0000000400097306 */ /* 0x000e220000209400 */
[----:B------:R-:W-:Y:S01]  /*05e0*/  SHF.R.S32.HI R2, RZ, 0x1f, R43 ;  /* 0x0000001fff027819 */ /* 0x000fe2000001142b */
[----:B------:R-:W-:Y:S01]  /*05f0*/  IMAD R32, R56, c[0x0][0x188], RZ ;  /* 0x0000620038207a24 */ /* 0x000fe200078e02ff */
[----:B------:R-:W-:Y:S01]  /*0600*/  SHF.R.U32.HI R14, RZ, 0x5, R10 ;  /* 0x00000005ff0e7819 */ /* 0x000fe2000001160a */
[----:B------:R-:W-:Y:S01]  /*0610*/  CS2R R22, SRZ ;  /* 0x0000000000167805 */ /* 0x000fe2000001ff00 */
[----:B------:R-:W-:Y:S01]  /*0620*/  LEA.HI R43, R2, R43, RZ, 0x5 ;  /* 0x0000002b022b7211 */ /* 0x000fe200078f28ff */
[----:B------:R-:W-:Y:S01]  /*0630*/  CS2R R24, SRZ ;  /* 0x0000000000187805 */ /* 0x000fe2000001ff00 */
[----:B------:R-:W-:Y:S01]  /*0640*/  SGXT.U32 R2, R14, 0x3 ;  /* 0x000000030e02781a */ /* 0x000fe20000000000 */
[----:B------:R-:W1:Y:S01]  /*0650*/  I2F.RP R11, R0 ;  /* 0x00000000000b7306 */ /* 0x000e620000209400 */
[----:B------:R-:W-:Y:S01]  /*0660*/  LEA.HI R5, R10, R3, RZ, 0x1b ;  /* 0x000000030a057211 */ /* 0x000fe200078fd8ff */
[----:B------:R-:W-:Y:S01]  /*0670*/  CS2R R26, SRZ ;  /* 0x00000000001a7805 */ /* 0x000fe2000001ff00 */
[----:B------:R-:W-:Y:S01]  /*0680*/  LOP3.LUT R16, R3, R2, RZ, 0xfc, !PT ;  /* 0x0000000203107212 */ /* 0x000fe200078efcff */
[----:B------:R-:W-:Y:S01]  /*0690*/  IMAD.SHL.U32 R33, R33, 0x20, RZ ;  /* 0x0000002021217824 */ /* 0x000fe200078e00ff */
[----:B------:R-:W-:Y:S01]  /*06a0*/  IADD3 R5, R5, 0x18, RZ ;  /* 0x0000001805057810 */ /* 0x000fe20007ffe0ff */
[----:B------:R-:W-:Y:S01]  /*06b0*/  IMAD.SHL.U32 R34, R34, 0x20, RZ ;  /* 0x0000002022227824 */ /* 0x000fe200078e00ff */
[C---:B------:R-:W-:Y:S01]  /*06c0*/  LOP3.LUT R18, R16.reuse, 0x10, RZ, 0xfc, !PT ;  /* 0x0000001010127812 */ /* 0x040fe200078efcff */
[----:B0-----:R-:W0:Y:S01]  /*06d0*/  MUFU.RCP R9, R9 ;  /* 0x0000000900097308 */ /* 0x001e220000001000 */
[----:B------:R-:W-:Y:S01]  /*06e0*/  LOP3.LUT R20, R16, 0x8, RZ, 0xfc, !PT ;  /* 0x0000000810147812 */ /* 0x000fe200078efcff */
[----:B------:R-:W-:Y:S01]  /*06f0*/  ULDC UR4, c[0x0][0x180] ;  /* 0x0000600000047ab9 */ /* 0x000fe20000000800 */
[----:B------:R-:W-:-:S02]  /*0700*/  IABS R19, R16 ;  /* 0x0000001000137213 */ /* 0x000fc40000000000 */
[----:B------:R-:W-:Y:S02]  /*0710*/  IABS R17, R20 ;  /* 0x0000001400117213 */ /* 0x000fe40000000000 */
[----:B------:R-:W-:Y:S01]  /*0720*/  ISETP.GE.AND P0, PT, R5, RZ, PT ;  /* 0x000000ff0500720c */ /* 0x000fe20003f06270 */
[----:B-1----:R-:W1:Y:S01]  /*0730*/  MUFU.RCP R11, R11 ;  /* 0x0000000b000b7308 */ /* 0x002e620000001000 */
[C---:B------:R-:W-:Y:S02]  /*0740*/  LOP3.LUT R54, R56.reuse, 0x4, RZ, 0xfc, !PT ;  /* 0x0000000438367812 */ /* 0x040fe400078efcff */
[C---:B------:R-:W-:Y:S02]  /*0750*/  LOP3.LUT R53, R56.reuse, 0x8, RZ, 0xfc, !PT ;  /* 0x0000000838357812 */ /* 0x040fe400078efcff */
[----:B------:R-:W-:Y:S01]  /*0760*/  LOP3.LUT R52, R56, 0xc, RZ, 0xfc, !PT ;  /* 0x0000000c38347812 */ /* 0x000fe200078efcff */
[----:B------:R-:W-:Y:S01]  /*0770*/  IMAD R41, R54, c[0x0][0x188], RZ ;  /* 0x0000620036297a24 */ /* 0x000fe200078e02ff */
[----:B------:R-:W-:Y:S01]  /*0780*/  LOP3.LUT R51, R56, 0x10, RZ, 0xfc, !PT ;  /* 0x0000001038337812 */ /* 0x000fe200078efcff */
[----:B------:R-:W-:Y:S01]  /*0790*/  IMAD R40, R53, c[0x0][0x188], RZ ;  /* 0x0000620035287a24 */ /* 0x000fe200078e02ff */
[----:B0-----:R-:W-:Y:S01]  /*07a0*/  IADD3 R6, R9, 0xffffffe, RZ ;  /* 0x0ffffffe09067810 */ /* 0x001fe20007ffe0ff */
[----:B------:R-:W-:Y:S01]  /*07b0*/  IMAD R39, R52, c[0x0][0x188], RZ ;  /* 0x0000620034277a24 */ /* 0x000fe200078e02ff */
[----:B------:R-:W-:Y:S01]  /*07c0*/  LOP3.LUT R50, R56, 0x14, RZ, 0xfc, !PT ;  /* 0x0000001438327812 */ /* 0x000fe200078efcff */
[----:B------:R-:W-:Y:S01]  /*07d0*/  IMAD R38, R51, c[0x0][0x188], RZ ;  /* 0x0000620033267a24 */ /* 0x000fe200078e02ff */
[----:B------:R0:W2:Y:S01]  /*07e0*/  F2I.FTZ.U32.TRUNC.NTZ R7, R6 ;  /* 0x0000000600077305 */ /* 0x0000a2000021f000 */
[----:B------:R-:W-:-:S02]  /*07f0*/  SHF.R.S32.HI R43, RZ, 0x5, R43 ;  /* 0x00000005ff2b7819 */ /* 0x000fc4000001142b */
[----:B-1----:R-:W-:Y:S01]  /*0800*/  IADD3 R12, R11, 0xffffffe, RZ ;  /* 0x0ffffffe0b0c7810 */ /* 0x002fe20007ffe0ff */
[----:B------:R-:W-:-:S04]  /*0810*/  IMAD R37, R50, c[0x0][0x188], RZ ;  /* 0x0000620032257a24 */ /* 0x000fc800078e02ff */
[----:B------:R1:W3:Y:S01]  /*0820*/  F2I.FTZ.U32.TRUNC.NTZ R13, R12 ;  /* 0x0000000c000d7305 */ /* 0x0002e2000021f000 */
[----:B0-----:R-:W-:Y:S02]  /*0830*/  IMAD.MOV.U32 R6, RZ, RZ, RZ ;  /* 0x000000ffff067224 */ /* 0x001fe400078e00ff */
[----:B--2---:R-:W-:Y:S02]  /*0840*/  IMAD.MOV R15, RZ, RZ, -R7 ;  /* 0x000000ffff0f7224 */ /* 0x004fe400078e0a07 */
[----:B-1----:R-:W-:Y:S02]  /*0850*/  IMAD.MOV.U32 R12, RZ, RZ, RZ ;  /* 0x000000ffff0c7224 */ /* 0x002fe400078e00ff */
[----:B------:R-:W-:Y:S02]  /*0860*/  IMAD R9, R15, R4, RZ ;  /* 0x000000040f097224 */ /* 0x000fe400078e02ff */
[----:B---3--:R-:W-:Y:S02]  /*0870*/  IMAD.MOV R11, RZ, RZ, -R13 ;  /* 0x000000ffff0b7224 */ /* 0x008fe400078e0a0d */
[----:B------:R-:W-:-:S04]  /*0880*/  IMAD.HI.U32 R6, R7, R9, R6 ;  /* 0x0000000907067227 */ /* 0x000fc800078e0006 */
[----:B------:R-:W-:Y:S01]  /*0890*/  IMAD.MOV.U32 R15, RZ, RZ, R11 ;  /* 0x000000ffff0f7224 */ /* 0x000fe200078e000b */
[----:B------:R-:W-:Y:S01]  /*08a0*/  IABS R11, R5 ;  /* 0x00000005000b7213 */ /* 0x000fe20000000000 */
[----:B------:R-:W-:-:S04]  /*08b0*/  IMAD.HI.U32 R9, R6, R17, RZ ;  /* 0x0000001106097227 */ /* 0x000fc800078e00ff */
[----:B------:R-:W-:Y:S01]  /*08c0*/  IMAD R7, R15, R0, RZ ;  /* 0x000000000f077224 */ /* 0x000fe200078e02ff */
[----:B------:R-:W-:Y:S01]  /*08d0*/  IABS R15, R8 ;  /* 0x00000008000f7213 */ /* 0x000fe20000000000 */
[----:B------:R-:W-:-:S04]  /*08e0*/  IMAD.HI.U32 R2, R6, R11, RZ ;  /* 0x0000000b06027227 */ /* 0x000fc800078e00ff */
[----:B------:R-:W-:Y:S01]  /*08f0*/  IMAD.HI.U32 R12, R13, R7, R12 ;  /* 0x000000070d0c7227 */ /* 0x000fe200078e000c */
[----:B------:R-:W-:-:S03]  /*0900*/  IABS R13, R18 ;  /* 0x00000012000d7213 */ /* 0x000fc60000000000 */
[----:B------:R-:W-:Y:S02]  /*0910*/  IMAD.MOV R2, RZ, RZ, -R2 ;  /* 0x000000ffff027224 */ /* 0x000fe400078e0a02 */
[----:B------:R-:W-:-:S04]  /*0920*/  IMAD.HI.U32 R7, R6, R13, RZ ;  /* 0x0000000d06077227 */ /* 0x000fc800078e00ff */
[----:B------:R-:W-:Y:S02]  /*0930*/  IMAD.MOV R7, RZ, RZ, -R7 ;  /* 0x000000ffff077224 */ /* 0x000fe400078e0a07 */
[----:B------:R-:W-:Y:S02]  /*0940*/  IMAD.MOV R14, RZ, RZ, -R9 ;  /* 0x000000ffff0e7224 */ /* 0x000fe400078e0a09 */
[C---:B------:R-:W-:Y:S02]  /*0950*/  IMAD R9, R4.reuse, R2, R11 ;  /* 0x0000000204097224 */ /* 0x040fe400078e020b */
[----:B------:R-:W-:Y:S01]  /*0960*/  IMAD R11, R4, R7, R13 ;  /* 0x00000007040b7224 */ /* 0x000fe200078e020d */
[----:B------:R-:W-:Y:S01]  /*0970*/  LOP3.LUT R13, R10, 0x7, RZ, 0xc0, !PT ;  /* 0x000000070a0d7812 */ /* 0x000fe200078ec0ff */
[----:B------:R-:W-:Y:S01]  /*0980*/  IMAD.HI.U32 R6, R6, R19, RZ ;  /* 0x0000001306067227 */ /* 0x000fe200078e00ff */
[C---:B------:R-:W-:Y:S02]  /*0990*/  ISETP.GT.U32.AND P1, PT, R4.reuse, R9, PT ;  /* 0x000000090400720c */ /* 0x040fe40003f24070 */
[----:B------:R-:W-:Y:S01]  /*09a0*/  ISETP.GT.U32.AND P3, PT, R4, R11, PT ;  /* 0x0000000b0400720c */ /* 0x000fe20003f64070 */
[----:B------:R-:W-:-:S04]  /*09b0*/  IMAD.HI.U32 R12, R12, R15, RZ ;  /* 0x0000000f0c0c7227 */ /* 0x000fc800078e00ff */
[----:B------:R-:W-:Y:S02]  /*09c0*/  IMAD.MOV R6, RZ, RZ, -R6 ;  /* 0x000000ffff067224 */ /* 0x000fe400078e0a06 */
[----:B------:R-:W-:Y:S02]  /*09d0*/  IMAD.MOV R12, RZ, RZ, -R12 ;  /* 0x000000ffff0c7224 */ /* 0x000fe400078e0a0c */
[C---:B------:R-:W-:Y:S02]  /*09e0*/  IMAD R17, R4.reuse, R14, R17 ;  /* 0x0000000e04117224 */ /* 0x040fe400078e0211 */
[----:B------:R-:W-:Y:S02]  /*09f0*/  IMAD R19, R4, R6, R19 ;  /* 0x0000000604137224 */ /* 0x000fe400078e0213 */
[----:B------:R-:W-:Y:S01]  /*0a00*/  IMAD R15, R0, R12, R15 ;  /* 0x0000000c000f7224 */ /* 0x000fe200078e020f */
[C---:B------:R-:W-:Y:S01]  /*0a10*/  ISETP.GT.U32.AND P4, PT, R4.reuse, R17, PT ;  /* 0x000000110400720c */ /* 0x040fe20003f84070 */
[--C-:B------:R-:W-:Y:S01]  /*0a20*/  @!P3 IMAD.IADD R11, R11, 0x1, -R4.reuse ;  /* 0x000000010b0bb824 */ /* 0x100fe200078e0a04 */
[----:B------:R-:W-:Y:S01]  /*0a30*/  ISETP.GT.U32.AND P5, PT, R4, R19, PT ;  /* 0x000000130400720c */ /* 0x000fe20003fa4070 */
[----:B------:R-:W-:Y:S01]  /*0a40*/  @!P1 IMAD.IADD R9, R9, 0x1, -R4 ;  /* 0x0000000109099824 */ /* 0x000fe200078e0a04 */
[----:B------:R-:W-:Y:S01]  /*0a50*/  ISETP.GT.U32.AND P2, PT, R0, R15, PT ;  /* 0x0000000f0000720c */ /* 0x000fe20003f44070 */
[----:B------:R-:W-:Y:S01]  /*0a60*/  IMAD.SHL.U32 R6, R10, 0x2, RZ ;  /* 0x000000020a067824 */ /* 0x000fe200078e00ff */
[----:B------:R-:W-:Y:S01]  /*0a70*/  ISETP.GT.U32.AND P1, PT, R4, R11, PT ;  /* 0x0000000b0400720c */ /* 0x000fe20003f24070 */
[----:B------:R-:W-:Y:S01]  /*0a80*/  IMAD.SHL.U32 R5, R10, 0x8, RZ ;  /* 0x000000080a057824 */ /* 0x000fe200078e00ff */
[----:B------:R-:W-:Y:S01]  /*0a90*/  ISETP.GT.U32.AND P6, PT, R4, R9, PT ;  /* 0x000000090400720c */ /* 0x000fe20003fc4070 */
[----:B------:R-:W-:Y:S01]  /*0aa0*/  IMAD R2, R13, 0x90, RZ ;  /* 0x000000900d027824 */ /* 0x000fe200078e02ff */
[----:B------:R-:W-:-:S02]  /*0ab0*/  LOP3.LUT R12, R10, 0xc0, RZ, 0xc0, !PT ;  /* 0x000000c00a0c7812 */ /* 0x000fc400078ec0ff */
[----:B------:R-:W-:Y:S01]  /*0ac0*/  LOP3.LUT R7, R6, 0x10, RZ, 0xc0, !PT ;  /* 0x0000001006077812 */ /* 0x000fe200078ec0ff */
[--C-:B------:R-:W-:Y:S01]  /*0ad0*/  @!P4 IMAD.IADD R17, R17, 0x1, -R4.reuse ;  /* 0x000000011111c824 */ /* 0x100fe200078e0a04 */
[----:B------:R-:W-:Y:S01]  /*0ae0*/  LOP3.LUT R14, R5, 0x30, RZ, 0xc0, !PT ;  /* 0x00000030050e7812 */ /* 0x000fe200078ec0ff */
[----:B------:R-:W-:Y:S01]  /*0af0*/  @!P5 IMAD.IADD R19, R19, 0x1, -R4 ;  /* 0x000000011313d824 */ /* 0x000fe200078e0a04 */
[----:B------:R-:W-:Y:S01]  /*0b00*/  ISETP.GE.AND P5, PT, R16, RZ, PT ;  /* 0x000000ff1000720c */ /* 0x000fe20003fa6270 */
[----:B------:R-:W-:Y:S01]  /*0b10*/  @!P2 IMAD.IADD R15, R15, 0x1, -R0 ;  /* 0x000000010f0fa824 */ /* 0x000fe200078e0a00 */
[C---:B------:R-:W-:Y:S01]  /*0b20*/  ISETP.GT.U32.AND P2, PT, R4.reuse, R17, PT ;  /* 0x000000110400720c */ /* 0x040fe20003f44070 */
[--C-:B------:R-:W-:Y:S01]  /*0b30*/  @!P1 IMAD.IADD R11, R11, 0x1, -R4.reuse ;  /* 0x000000010b0b9824 */ /* 0x100fe200078e0a04 */
[----:B------:R-:W-:Y:S01]  /*0b40*/  ISETP.GT.U32.AND P3, PT, R4, R19, PT ;  /* 0x000000130400720c */ /* 0x000fe20003f64070 */
[----:B------:R-:W-:Y:S01]  /*0b50*/  @!P6 IMAD.IADD R9, R9, 0x1, -R4 ;  /* 0x000000010909e824 */ /* 0x000fe200078e0a04 */
[----:B------:R-:W-:Y:S01]  /*0b60*/  ISETP.GE.AND P1, PT, R20, RZ, PT ;  /* 0x000000ff1400720c */ /* 0x000fe20003f26270 */
[----:B------:R-:W-:Y:S01]  /*0b70*/  IMAD R13, R13, 0x40, R14 ;  /* 0x000000400d0d7824 */ /* 0x000fe200078e020e */
[----:B------:R-:W-:Y:S01]  /*0b80*/  ISETP.GT.U32.AND P4, PT, R0, R15, PT ;  /* 0x0000000f0000720c */ /* 0x000fe20003f84070 */
[----:B------:R-:W-:Y:S01]  /*0b90*/  @!P0 IMAD.MOV R9, RZ, RZ, -R9 ;  /* 0x000000ffff098224 */ /* 0x000fe200078e0a09 */
[----:B------:R-:W-:-:S02]  /*0ba0*/  ISETP.GE.AND P6, PT, R18, RZ, PT ;  /* 0x000000ff1200720c */ /* 0x000fc40003fc6270 */
[----:B------:R-:W-:Y:S02]  /*0bb0*/  ISETP.NE.AND P0, PT, RZ, c[0x0][0x178], PT ;  /* 0x00005e00ff007a0c */ /* 0x000fe40003f05270 */
[----:B------:R-:W-:Y:S01]  /*0bc0*/  LEA.HI R21, R12, R7, RZ, 0x1f ;  /* 0x000000070c157211 */ /* 0x000fe200078ff8ff */
[--C-:B------:R-:W-:Y:S01]  /*0bd0*/  @!P2 IMAD.IADD R17, R17, 0x1, -R4.reuse ;  /* 0x000000011111a824 */ /* 0x100fe200078e0a04 */
[----:B------:R-:W-:Y:S01]  /*0be0*/  ISETP.NE.AND P2, PT, RZ, c[0x0][0x17c], PT ;  /* 0x00005f00ff007a0c */ /* 0x000fe20003f45270 */
[----:B------:R-:W-:Y:S01]  /*0bf0*/  @!P3 IMAD.IADD R19, R19, 0x1, -R4 ;  /* 0x000000011313b824 */ /* 0x000fe200078e0a04 */
[----:B------:R-:W-:Y:S01]  /*0c00*/  LOP3.LUT R21, R2, R21, RZ, 0x3c, !PT ;  /* 0x0000001502157212 */ /* 0x000fe200078e3cff */
[----:B------:R-:W-:Y:S01]  /*0c10*/  @!P1 IMAD.MOV R17, RZ, RZ, -R17 ;  /* 0x000000ffff119224 */ /* 0x000fe200078e0a11 */
[----:B------:R-:W-:Y:S01]  /*0c20*/  ISETP.GE.AND P1, PT, R8, RZ, PT ;  /* 0x000000ff0800720c */ /* 0x000fe20003f26270 */
[----:B------:R-:W-:Y:S01]  /*0c30*/  @!P4 IMAD.IADD R15, R15, 0x1, -R0 ;  /* 0x000000010f0fc824 */ /* 0x000fe200078e0a00 */
[----:B------:R-:W-:Y:S01]  /*0c40*/  LOP3.LUT R0, RZ, c[0x0][0x17c], RZ, 0x33, !PT ;  /* 0x00005f00ff007a12 */ /* 0x000fe200078e33ff */
[----:B------:R-:W-:Y:S01]  /*0c50*/  @!P6 IMAD.MOV R11, RZ, RZ, -R11 ;  /* 0x000000ffff0be224 */ /* 0x000fe200078e0a0b */
[----:B------:R-:W-:Y:S01]  /*0c60*/  LOP3.LUT R13, R13, 0x30, R6, 0x78, !PT ;  /* 0x000000300d0d7812 */ /* 0x000fe200078e7806 */
[----:B------:R-:W-:Y:S01]  /*0c70*/  @!P5 IMAD.MOV R19, RZ, RZ, -R19 ;  /* 0x000000ffff13d224 */ /* 0x000fe200078e0a13 */
[----:B------:R-:W-:Y:S01]  /*0c80*/  SEL R46, R0, R9, !P2 ;  /* 0x00000009002e7207 */ /* 0x000fe20005000000 */
[----:B------:R-:W-:Y:S01]  /*0c90*/  IMAD.SHL.U32 R7, R10, 0x40, RZ ;  /* 0x000000400a077824 */ /* 0x000fe200078e00ff */
[----:B------:R-:W-:Y:S01]  /*0ca0*/  SEL R47, R0, R11, !P2 ;  /* 0x0000000b002f7207 */ /* 0x000fe20005000000 */
[----:B------:R-:W-:Y:S01]  /*0cb0*/  IMAD.SHL.U32 R4, R10, 0x10, RZ ;  /* 0x000000100a047824 */ /* 0x000fe200078e00ff */
[----:B------:R-:W-:Y:S01]  /*0cc0*/  SEL R48, R0, R17, !P2 ;  /* 0x0000001100307207 */ /* 0x000fe20005000000 */
[----:B------:R-:W-:Y:S01]  /*0cd0*/  IMAD R46, R46, c[0x0][0x190], RZ ;  /* 0x000064002e2e7a24 */ /* 0x000fe200078e02ff */
[----:B------:R-:W-:Y:S01]  /*0ce0*/  SEL R49, R0, R19, !P2 ;  /* 0x0000001300317207 */ /* 0x000fe20005000000 */
[----:B------:R-:W-:Y:S01]  /*0cf0*/  @!P1 IMAD.MOV R15, RZ, RZ, -R15 ;  /* 0x000000ffff0f9224 */ /* 0x000fe200078e0a0f */
[----:B------:R-:W-:Y:S01]  /*0d00*/  LOP3.LUT R0, R10, 0x1f, RZ, 0xc0, !PT ;  /* 0x0000001f0a007812 */ /* 0x000fe200078ec0ff */
[----:B------:R-:W-:Y:S01]  /*0d10*/  IMAD R47, R47, c[0x0][0x190], RZ ;  /* 0x000064002f2f7a24 */ /* 0x000fe200078e02ff */
[----:B------:R-:W-:Y:S01]  /*0d20*/  @!P0 LOP3.LUT R15, RZ, c[0x0][0x178], RZ, 0x33, !PT ;  /* 0x00005e00ff0f8a12 */ /* 0x000fe200078e33ff */
[----:B------:R-:W-:Y:S01]  /*0d30*/  IMAD R48, R48, c[0x0][0x190], RZ ;  /* 0x0000640030307a24 */ /* 0x000fe200078e02ff */
[----:B------:R-:W-:Y:S01]  /*0d40*/  SHF.R.U32.HI R17, RZ, 0x2, R12 ;  /* 0x00000002ff117819 */ /* 0x000fe2000001160c */
[----:B------:R-:W-:Y:S01]  /*0d50*/  IMAD R61, R0, c[0x0][0x18c], RZ ;  /* 0x00006300003d7a24 */ /* 0x000fe200078e02ff */
[----:B------:R-:W-:Y:S01]  /*0d60*/  LOP3.LUT R2, R7, 0x400, RZ, 0xc0, !PT ;  /* 0x0000040007027812 */ /* 0x000fe200078ec0ff */
[----:B------:R-:W-:Y:S01]  /*0d70*/  IMAD R15, R15, c[0x0][0x184], RZ ;  /* 0x000061000f0f7a24 */ /* 0x000fe200078e02ff */
[----:B------:R-:W-:Y:S01]  /*0d80*/  LOP3.LUT R9, R56, 0x18, RZ, 0xfc, !PT ;  /* 0x0000001838097812 */ /* 0x000fe200078efcff */
[----:B------:R-:W-:Y:S01]  /*0d90*/  IMAD R49, R49, c[0x0][0x190], RZ ;  /* 0x0000640031317a24 */ /* 0x000fe200078e02ff */
[----:B------:R-:W-:Y:S01]  /*0da0*/  LEA R60, P0, R61, c[0x0][0x168], 0x1 ;  /* 0x00005a003d3c7a11 */ /* 0x000fe200078008ff */
[----:B------:R-:W-:Y:S01]  /*0db0*/  IMAD.IADD R2, R2, 0x1, R21 ;  /* 0x0000000102027824 */ /* 0x000fe200078e0215 */
[----:B------:R-:W-:Y:S01]  /*0dc0*/  LOP3.LUT R11, R56, 0x1c, RZ, 0xfc, !PT ;  /* 0x0000001c380b7812 */ /* 0x000fe200078efcff */
[----:B------:R-:W-:Y:S01]  /*0dd0*/  CS2R R20, SRZ ;  /* 0x0000000000147805 */ /* 0x000fe2000001ff00 */
[----:B------:R-:W-:Y:S01]  /*0de0*/  LOP3.LUT R4, R4, 0x200, RZ, 0xc0, !PT ;  /* 0x0000020004047812 */ /* 0x000fe200078ec0ff */
[----:B------:R-:W-:Y:S01]  /*0df0*/  IMAD R36, R9, c[0x0][0x188], RZ ;  /* 0x0000620009247a24 */ /* 0x000fe200078e02ff */
[----:B------:R-:W-:Y:S01]  /*0e00*/  LEA.HI.X.SX32 R61, R61, c[0x0][0x16c], 0x1, P0 ;  /* 0x00005b003d3d7a11 */ /* 0x000fe200000f0eff */
[----:B------:R-:W-:Y:S01]  /*0e10*/  IMAD R35, R11, c[0x0][0x188], RZ ;  /* 0x000062000b237a24 */ /* 0x000fe200078e02ff */
[----:B------:R-:W-:Y:S01]  /*0e20*/  LOP3.LUT R42, R17, 0x1fe, R6, 0x78, !PT ;  /* 0x000001fe112a7812 */ /* 0x000fe200078e7806 */
[----:B------:R-:W-:Y:S01]  /*0e30*/  IMAD.IADD R45, R13, 0x1, R4 ;  /* 0x000000010d2d7824 */ /* 0x000fe200078e0204 */
[----:B------:R-:W-:-:S02]  /*0e40*/  LEA R58, P0, R15, c[0x0][0x160], 0x1 ;  /* 0x000058000f3a7a11 */ /* 0x000fc400078008ff */
[----:B------:R-:W-:Y:S02]  /*0e50*/  LOP3.LUT R44, R42, 0x40, RZ, 0x3c, !PT ;  /* 0x000000402a2c7812 */ /* 0x000fe400078e3cff */
[----:B------:R-:W-:-:S04]  /*0e60*/  LEA.HI.X.SX32 R59, R15, c[0x0][0x164], 0x1, P0 ;  /* 0x000059000f3b7a11 */ /* 0x000fc800000f0eff */
.L_x_1:
[----:B------:R-:W-:Y:S01]  /*0e70*/  ISETP.GE.AND P0, PT, R56, UR4, PT ;  /* 0x0000000438007c0c */ /* 0x000fe2000bf06270 */
[----:B------:R-:W-:Y:S01]  /*0e80*/  IMAD.WIDE R12, R32, 0x2, R58 ;  /* 0x00000002200c7825 */ /* 0x000fe200078e023a */
[----:B------:R-:W-:Y:S02]  /*0e90*/  PRMT R29, RZ, 0x7610, R29 ;  /* 0x00007610ff1d7816 */ /* 0x000fe4000000001d */
[----:B------:R-:W-:Y:S02]  /*0ea0*/  PRMT R55, RZ, 0x7610, R55 ;  /* 0x00007610ff377816 */ /* 0x000fe40000000037 */
[----:B------:R-:W-:-:S07]  /*0eb0*/  ISETP.GE.AND P1, PT, R53, UR4, PT ;  /* 0x0000000435007c0c */ /* 0x000fce000bf26270 */
[----:B------:R0:W2:Y:S01]  /*0ec0*/  @!P0 LDG.E.U16 R29, [R12.64] ;  /* 0x000000060c1d8981 */ /* 0x0000a2000c1e1500 */
[----:B------:R-:W-:Y:S01]  /*0ed0*/  ISETP.GE.AND P0, PT, R51, UR4, PT ;  /* 0x0000000433007c0c */ /* 0x000fe2000bf06270 */
[----:B------:R-:W-:Y:S01]  /*0ee0*/  IMAD.WIDE R16, R38, 0x2, R58 ;  /* 0x0000000226107825 */ /* 0x000fe200078e023a */
[----:B------:R-:W-:-:S03]  /*0ef0*/  PRMT R31, RZ, 0x7610, R31 ;  /* 0x00007610ff1f7816 */ /* 0x000fc6000000001f */
[----:B------:R-:W-:-:S05]  /*0f00*/  IMAD.WIDE R18, R40, 0x2, R58 ;  /* 0x0000000228127825 */ /* 0x000fca00078e023a */
[----:B------:R1:W3:Y:S04]  /*0f10*/  @!P1 LDG.E.U16 R31, [R18.64] ;  /* 0x00000006121f9981 */ /* 0x0002e8000c1e1500 */
[----:B------:R4:W5:Y:S01]  /*0f20*/  @!P0 LDG.E.U16 R55, [R16.64] ;  /* 0x0000000610378981 */ /* 0x000962000c1e1500 */
[----:B------:R-:W-:Y:S01]  /*0f30*/  ISETP.GE.AND P0, PT, R54, UR4, PT ;  /* 0x0000000436007c0c */ /* 0x000fe2000bf06270 */
[----:B0-----:R-:W-:Y:S01]  /*0f40*/  IMAD.WIDE R12, R41, 0x2, R58 ;  /* 0x00000002290c7825 */ /* 0x001fe200078e023a */
[----:B------:R-:W-:Y:S02]  /*0f50*/  ISETP.GE.AND P1, PT, R52, UR4, PT ;  /* 0x0000000434007c0c */ /* 0x000fe4000bf26270 */
[----:B------:R-:W-:Y:S01]  /*0f60*/  PRMT R57, RZ, 0x7610, R57 ;  /* 0x00007610ff397816 */ /* 0x000fe20000000039 */
[----:B------:R-:W-:Y:S01]  /*0f70*/  IMAD.WIDE R14, R39, 0x2, R58 ;  /* 0x00000002270e7825 */ /* 0x000fe200078e023a */
[----:B------:R-:W-:-:S02]  /*0f80*/  PRMT R28, RZ, 0x7610, R28 ;  /* 0x00007610ff1c7816 */ /* 0x000fc4000000001c */
[----:B------:R-:W-:-:S05]  /*0f90*/  ISETP.GE.AND P2, PT, R50, UR4, PT ;  /* 0x0000000432007c0c */ /* 0x000fca000bf46270 */
[----:B------:R0:W3:Y:S01]  /*0fa0*/  @!P0 LDG.E.U16 R57, [R12.64] ;  /* 0x000000060c398981 */ /* 0x0000e2000c1e1500 */
[----:B------:R-:W-:-:S03]  /*0fb0*/  ISETP.GE.AND P0, PT, R9, UR4, PT ;  /* 0x0000000409007c0c */ /* 0x000fc6000bf06270 */
[----:B------:R0:W3:Y:S01]  /*0fc0*/  @!P1 LDG.E.U16 R28, [R14.64] ;  /* 0x000000060e1c9981 */ /* 0x0000e2000c1e1500 */
[----:B------:R-:W-:Y:S01]  /*0fd0*/  ISETP.GE.AND P1, PT, R11, UR4, PT ;  /* 0x000000040b007c0c */ /* 0x000fe2000bf26270 */
[----:B----4-:R-:W-:Y:S01]  /*0fe0*/  IMAD.WIDE R16, R37, 0x2, R58 ;  /* 0x0000000225107825 */ /* 0x010fe200078e023a */
[----:B------:R-:W-:-:S03]  /*0ff0*/  PRMT R30, RZ, 0x7610, R30 ;  /* 0x00007610ff1e7816 */ /* 0x000fc6000000001e */
[----:B-1----:R-:W-:-:S03]  /*1000*/  IMAD.WIDE R18, R36, 0x2, R58 ;  /* 0x0000000224127825 */ /* 0x002fc600078e023a */
[----:B------:R1:W4:Y:S01]  /*1010*/  @!P2 LDG.E.U16 R30, [R16.64] ;  /* 0x00000006101ea981 */ /* 0x000322000c1e1500 */
[----:B0-----:R-:W-:Y:S01]  /*1020*/  PRMT R15, RZ, 0x7610, R15 ;  /* 0x00007610ff0f7816 */ /* 0x001fe2000000000f */
[----:B------:R-:W-:Y:S01]  /*1030*/  IMAD.WIDE R12, R35, 0x2, R58 ;  /* 0x00000002230c7825 */ /* 0x000fe200078e023a */
[----:B------:R-:W-:-:S04]  /*1040*/  PRMT R14, RZ, 0x7610, R14 ;  /* 0x00007610ff0e7816 */ /* 0x000fc8000000000e */
[----:B------:R0:W4:Y:S01]  /*1050*/  @!P0 LDG.E.U16 R15, [R18.64] ;  /* 0x00000006120f8981 */ /* 0x000122000c1e1500 */
[----:B------:R-:W-:-:S03]  /*1060*/  ISETP.GE.AND P0, PT, R0, UR4, PT ;  /* 0x0000000400007c0c */ /* 0x000fc6000bf06270 */
[----:B------:R0:W4:Y:S01]  /*1070*/  @!P1 LDG.E.U16 R14, [R12.64] ;  /* 0x000000060c0e9981 */ /* 0x000122000c1e1500 */
[----:B-1----:R-:W-:-:S03]  /*1080*/  IMAD.WIDE R16, R49, 0x2, R60 ;  /* 0x0000000231107825 */ /* 0x002fc600078e023c */
[----:B------:R-:W-:Y:S01]  /*1090*/  BAR.SYNC.DEFER_BLOCKING 0x0 ;  /* 0x0000000000007b1d */ /* 0x000fe20000010000 */
[----:B0-----:R-:W-:Y:S01]  /*10a0*/  IMAD.WIDE R18, R48, 0x2, R60 ;  /* 0x0000000230127825 */ /* 0x001fe200078e023c */
[----:B------:R-:W-:Y:S02]  /*10b0*/  PRMT R12, RZ, 0x7610, R12 ;  /* 0x00007610ff0c7816 */ /* 0x000fe4000000000c */
[----:B------:R-:W-:-:S04]  /*10c0*/  PRMT R13, RZ, 0x7610, R13 ;  /* 0x00007610ff0d7816 */ /* 0x000fc8000000000d */
[----:B------:R0:W4:Y:S04]  /*10d0*/  @!P0 LDG.E.U16 R12, [R18.64] ;  /* 0x00000006120c8981 */ /* 0x000128000c1e1500 */
[----:B------:R1:W4:Y:S01]  /*10e0*/  @!P0 LDG.E.U16 R13, [R16.64] ;  /* 0x00000006100d8981 */ /* 0x000322000c1e1500 */
[----:B0-----:R-:W-:Y:S01]  /*10f0*/  PRMT R19, RZ, 0x7610, R19 ;  /* 0x00007610ff137816 */ /* 0x001fe20000000013 */
[----:B-1----:R-:W-:-:S05]  /*1100*/  IMAD.WIDE R16, R47, 0x2, R60 ;  /* 0x000000022f107825 */ /* 0x002fca00078e023c */
[----:B------:R0:W4:Y:S02]  /*1110*/  @!P0 LDG.E.U16 R19, [R16.64] ;  /* 0x0000000610138981 */ /* 0x000124000c1e1500 */
[----:B0-----:R-:W-:Y:S02]  /*1120*/  IMAD.WIDE R16, R46, 0x2, R60 ;  /* 0x000000022e107825 */ /* 0x001fe400078e023c */
[----:B-----5:R0:W-:Y:S04]  /*1130*/  STS.U16 [R42+0x800], R55 ;  /* 0x000800372a007388 */ /* 0x0201e80000000400 */
[----:B--2---:R-:W-:Y:S01]  /*1140*/  STS.U16 [R42], R29 ;  /* 0x0000001d2a007388 */ /* 0x004fe20000000400 */
[----:B0-----:R-:W-:-:S06]  /*1150*/  PRMT R55, RZ, 0x7610, R55 ;  /* 0x00007610ff377816 */ /* 0x001fcc0000000037 */
[----:B------:R-:W2:Y:S04]  /*1160*/  @!P0 LDG.E.U16 R55, [R16.64] ;  /* 0x0000000610378981 */ /* 0x000ea8000c1e1500 */
[----:B---3--:R-:W-:Y:S04]  /*1170*/  STS.U16 [R42+0x400], R31 ;  /* 0x0004001f2a007388 */ /* 0x008fe80000000400 */
[----:B----4-:R-:W-:Y:S04]  /*1180*/  STS.U16 [R42+0xc00], R15 ;  /* 0x000c000f2a007388 */ /* 0x010fe80000000400 */
[----:B------:R-:W-:Y:S04]  /*1190*/  STS.U16 [R44+0x200], R57 ;  /* 0x000200392c007388 */ /* 0x000fe80000000400 */
[----:B------:R-:W-:Y:S04]  /*11a0*/  STS.U16 [R44+0x600], R28 ;  /* 0x0006001c2c007388 */ /* 0x000fe80000000400 */
[----:B------:R-:W-:Y:S04]  /*11b0*/  STS.U16 [R44+0xa00], R30 ;  /* 0x000a001e2c007388 */ /* 0x000fe80000000400 */
[----:B------:R-:W-:Y:S04]  /*11c0*/  STS.U16 [R44+0xe00], R14 ;  /* 0x000e000e2c007388 */ /* 0x000fe80000000400 */
[----:B------:R-:W-:Y:S04]  /*11d0*/  STS.U16 [R42+0x1200], R12 ;  /* 0x0012000c2a007388 */ /* 0x000fe80000000400 */
[----:B------:R-:W-:Y:S04]  /*11e0*/  STS.U16 [R42+0x1000], R13 ;  /* 0x0010000d2a007388 */ /* 0x000fe80000000400 */
[----:B------:R-:W-:Y:S01]  /*11f0*/  STS.U16 [R42+0x1400], R19 ;  /* 0x001400132a007388 */ /* 0x000fe20000000400 */
[----:B------:R-:W-:-:S04]  /*1200*/  IADD3 R43, R43, -0x1, RZ ;  /* 0xffffffff2b2b7810 */ /* 0x000fc80007ffe0ff */
[----:B------:R-:W-:Y:S01]  /*1210*/  ISETP.NE.U32.AND P0, PT, R43, RZ, PT ;  /* 0x000000ff2b00720c */ /* 0x000fe20003f05070 */
[----:B------:R-:W-:Y:S01]  /*1220*/  UIADD3 UR4, UR4, -0x20, URZ ;  /* 0xffffffe004047890 */ /* 0x000fe2000fffe03f */
[----:B------:R-:W-:-:S04]  /*1230*/  IMAD.WIDE R60, R33, 0x2, R60 ;  /* 0x00000002213c7825 */ /* 0x000fc800078e023c */
[----:B------:R-:W-:Y:S01]  /*1240*/  IMAD.WIDE R58, R34, 0x2, R58 ;  /* 0x00000002223a7825 */ /* 0x000fe200078e023a */
[----:B--2---:R-:W-:Y:S04]  /*1250*/  STS.U16 [R42+0x1600], R55 ;  /* 0x001600372a007388 */ /* 0x004fe80000000400 */
[----:B------:R-:W-:Y:S06]  /*1260*/  BAR.SYNC.DEFER_BLOCKING 0x0 ;  /* 0x0000000000007b1d */ /* 0x000fec0000010000 */
[----:B------:R-:W-:Y:S04]  /*1270*/  LDSM.16.MT88.4 R28, [R2] ;  /* 0x00000000021c783b */ /* 0x000fe80000004200 */
[----:B------:R-:W0:Y:S04]  /*1280*/  LDSM.16.M88.4 R12, [R45+0x1000] ;  /* 0x001000002d0c783b */ /* 0x000e280000000200 */
[----:B------:R-:W1:Y:S01]  /*1290*/  LDSM.16.M88.4 R16, [R45+0x1400] ;  /* 0x001400002d10783b */ /* 0x000e620000000200 */
[C---:B0-----:R-:W-:Y:S08]  /*12a0*/  HMMA.16816.F32 R20, R28.reuse, R12, R20 ;  /* 0x0000000c1c14723c */ /* 0x041ff00000001814 */
[----:B-1----:R-:W-:Y:S01]  /*12b0*/  HMMA.16816.F32 R24, R28, R16, R24 ;  /* 0x000000101c18723c */ /* 0x002fe20000001818 */
[----:B------:R-:W0:Y:S11]  /*12c0*/  LDSM.16.MT88.4 R28, [R2+0x800] ;  /* 0x00080000021c783b */ /* 0x000e360000004200 */
[----:B------:R-:W-:Y:S04]  /*12d0*/  @!UPT UIADD3 URZ, URZ, URZ, URZ ;  /* 0x0000003f3f3ff290 */ /* 0x000fe8000fffe03f */
[C---:B0-----:R-:W-:Y:S08]  /*12e0*/  HMMA.16816.F32 R20, R28.reuse, R14, R20 ;  /* 0x0000000e1c14723c */ /* 0x041ff00000001814 */
[----:B------:R-:W-:Y:S01]  /*12f0*/  HMMA.16816.F32 R24, R28, R18, R24 ;  /* 0x000000121c18723c */ /* 0x000fe20000001818 */
[----:B------:R-:W-:Y:S07]  /*1300*/  @P0 BRA `(.L_x_1) ;  /* 0xfffffb6000000947 */ /* 0x000fee000383ffff */
[----:B------:R-:W-:-:S15]  /*1310*/  NOP ;  /* 0x0000000000007918 */ /* 0x000fde0000000000 */
[----:B------:R-:W-:-:S01]  /*1320*/  NOP ;  /* 0x0000000000007918 */ /* 0x000fc20000000000 */
[----:B------:R-:W-:Y:S02]  /*1330*/  F2FP.PACK_AB R23, R27, R23 ;  /* 0x000000171b17723e */ /* 0x000fe400000000ff */
[----:B------:R-:W-:-:S02]  /*1340*/  F2FP.PACK_AB R22, R26, R22 ;  /* 0x000000161a16723e */ /* 0x000fc400000000ff */
[----:B------:R-:W-:Y:S02]  /*1350*/  F2FP.PACK_AB R21, R25, R21 ;  /* 0x000000151915723e */ /* 0x000fe400000000ff */
[----:B------:R-:W-:-:S07]  /*1360*/  F2FP.PACK_AB R20, R24, R20 ;  /* 0x000000141814723e */ /* 0x000fce00000000ff */
.L_x_0:
[----:B------:R-:W-:Y:S01]  /*1370*/  SHF.R.S32.HI R0, RZ, 0x6, R10 ;  /* 0x00000006ff007819 */ /* 0x000fe2000001140a */
[----:B------:R-:W-:Y:S01]  /*1380*/  IMAD.SHL.U32 R2, R10, 0x4, RZ ;  /* 0x000000040a027824 */ /* 0x000fe200078e00ff */
[----:B------:R-:W-:Y:S01]  /*1390*/  LOP3.LUT R5, R5, 0x38, RZ, 0xc0, !PT ;  /* 0x0000003805057812 */ /* 0x000fe200078ec0ff */
[----:B------:R-:W-:Y:S01]  /*13a0*/  BAR.SYNC.DEFER_BLOCKING 0x0 ;  /* 0x0000000000007b1d */ /* 0x000fe20000010000 */
[----:B------:R-:W-:Y:S02]  /*13b0*/  SGXT R0, R0, 0x1 ;  /* 0x000000010000781a */ /* 0x000fe40000000200 */
[----:B------:R-:W-:Y:S02]  /*13c0*/  LOP3.LUT R9, R5, 0x180, R2, 0xf8, !PT ;  /* 0x0000018005097812 */ /* 0x000fe400078ef802 */
[----:B------:R-:W-:-:S02]  /*13d0*/  LOP3.LUT R5, R0, 0x804, RZ, 0xc0, !PT ;  /* 0x0000080400057812 */ /* 0x000fc400078ec0ff */
[----:B------:R-:W-:Y:S02]  /*13e0*/  LOP3.LUT R4, R4, 0x40, R7, 0xf8, !PT ;  /* 0x0000004004047812 */ /* 0x000fe400078ef807 */
[----:B------:R-:W-:Y:S02]  /*13f0*/  LOP3.LUT R5, R5, 0x3c, R6, 0x78, !PT ;  /* 0x0000003c05057812 */ /* 0x000fe400078e7806 */
[----:B------:R-:W-:Y:S02]  /*1400*/  LOP3.LUT R0, R10, 0x80, RZ, 0xc0, !PT ;  /* 0x000000800a007812 */ /* 0x000fe400078ec0ff */
[----:B------:R-:W-:Y:S02]  /*1410*/  LOP3.LUT R5, R4, R5, RZ, 0xfc, !PT ;  /* 0x0000000504057212 */ /* 0x000fe400078efcff */
[--C-:B------:R-:W-:Y:S02]  /*1420*/  SHF.R.S32.HI R2, RZ, 0x3, R10.reuse ;  /* 0x00000003ff027819 */ /* 0x100fe4000001140a */
[----:B------:R-:W-:-:S02]  /*1430*/  LOP3.LUT R5, R5, 0x80, R10, 0xf8, !PT ;  /* 0x0000008005057812 */ /* 0x000fc400078ef80a */
[----:B------:R-:W-:Y:S02]  /*1440*/  SHF.R.S32.HI R11, RZ, 0x4, R10 ;  /* 0x00000004ff0b7819 */ /* 0x000fe4000001140a */
[----:B------:R-:W-:Y:S02]  /*1450*/  LOP3.LUT R6, R5, 0x40, RZ, 0x3c, !PT ;  /* 0x0000004005067812 */ /* 0x000fe400078e3cff */
[----:B------:R-:W-:Y:S01]  /*1460*/  SHF.R.U32.HI R7, RZ, 0x1, R0 ;  /* 0x00000001ff077819 */ /* 0x000fe20000011600 */
[----:B------:R-:W-:Y:S01]  /*1470*/  STS [R5], R20 ;  /* 0x0000001405007388 */ /* 0x000fe20000000800 */
[----:B------:R-:W-:Y:S02]  /*1480*/  SGXT R0, R2, 0x1 ;  /* 0x000000010200781a */ /* 0x000fe40000000200 */
[----:B------:R-:W-:Y:S01]  /*1490*/  SGXT R2, R11, 0x1 ;  /* 0x000000010b02781a */ /* 0x000fe20000000200 */
[----:B------:R0:W-:Y:S01]  /*14a0*/  STS [R5+0x100], R21 ;  /* 0x0001001505007388 */ /* 0x0001e20000000800 */
[----:B------:R-:W-:-:S02]  /*14b0*/  LOP3.LUT R0, R7, 0x440, R0, 0x78, !PT ;  /* 0x0000044007007812 */ /* 0x000fc400078e7800 */
[----:B------:R-:W-:Y:S01]  /*14c0*/  LOP3.LUT R9, R9, 0x804, R2, 0xf8, !PT ;  /* 0x0000080409097812 */ /* 0x000fe200078ef802 */
[----:B------:R-:W-:Y:S01]  /*14d0*/  STS [R6+0x400], R22 ;  /* 0x0004001606007388 */ /* 0x000fe20000000800 */
[C---:B------:R-:W-:Y:S01]  /*14e0*/  ISETP.GE.AND P0, PT, R8.reuse, c[0x0][0x178], PT ;  /* 0x00005e0008007a0c */ /* 0x040fe20003f06270 */
[----:B------:R-:W-:Y:S01]  /*14f0*/  IMAD R8, R8, c[0x0][0x194], RZ ;  /* 0x0000650008087a24 */ /* 0x000fe200078e02ff */
[----:B------:R-:W-:Y:S01]  /*1500*/  LOP3.LUT R10, R9, R0, RZ, 0xfc, !PT ;  /* 0x00000000090a7212 */ /* 0x000fe200078efcff */
[----:B------:R1:W-:Y:S01]  /*1510*/  STS [R6+0x500], R23 ;  /* 0x0005001706007388 */ /* 0x0003e20000000800 */
[C---:B------:R-:W-:Y:S02]  /*1520*/  LOP3.LUT R4, R3.reuse, R56, RZ, 0xfc, !PT ;  /* 0x0000003803047212 */ /* 0x040fe400078efcff */
[----:B------:R-:W-:Y:S01]  /*1530*/  LOP3.LUT R11, R10, 0x4, RZ, 0x3c, !PT ;  /* 0x000000040a0b7812 */ /* 0x000fe200078e3cff */
[----:B------:R-:W-:Y:S01]  /*1540*/  BAR.SYNC.DEFER_BLOCKING 0x0 ;  /* 0x0000000000007b1d */ /* 0x000fe20000010000 */
[----:B------:R-:W-:Y:S01]  /*1550*/  LOP3.LUT R2, R3, 0x4, R56, 0xfe, !PT ;  /* 0x0000000403027812 */ /* 0x000fe200078efe38 */
[----:B0-----:R-:W-:Y:S01]  /*1560*/  IMAD R5, R4, c[0x0][0x198], RZ ;  /* 0x0000660004057a24 */ /* 0x001fe200078e02ff */
[----:B------:R-:W-:-:S02]  /*1570*/  LEA R16, P2, R8, c[0x0][0x170], 0x1 ;  /* 0x00005c0008107a11 */ /* 0x000fc400078408ff */
[----:B------:R-:W-:Y:S01]  /*1580*/  ISETP.LT.AND P1, PT, R4, c[0x0][0x17c], !P0 ;  /* 0x00005f0004007a0c */ /* 0x000fe20004721270 */
[----:B------:R-:W-:Y:S01]  /*1590*/  IMAD R7, R2, c[0x0][0x198], RZ ;  /* 0x0000660002077a24 */ /* 0x000fe200078e02ff */
[----:B------:R-:W-:Y:S02]  /*15a0*/  LEA.HI.X.SX32 R18, R8, c[0x0][0x174], 0x1, P2 ;  /* 0x00005d0008127a11 */ /* 0x000fe400010f0eff */
[----:B------:R-:W-:Y:S02]  /*15b0*/  ISETP.LT.AND P4, PT, R2, c[0x0][0x17c], !P0 ;  /* 0x00005f0002007a0c */ /* 0x000fe40004781270 */
[-C--:B------:R-:W-:Y:S02]  /*15c0*/  LEA R4, P2, R5, R16.reuse, 0x1 ;  /* 0x0000001005047211 */ /* 0x080fe400078408ff */
[----:B------:R-:W-:Y:S02]  /*15d0*/  LOP3.LUT R8, R3, 0xc, R56, 0xfe, !PT ;  /* 0x0000000c03087812 */ /* 0x000fe400078efe38 */
[----:B-1----:R-:W-:-:S02]  /*15e0*/  LEA R6, P3, R7, R16, 0x1 ;  /* 0x0000001007067211 */ /* 0x002fc400078608ff */
[-C--:B------:R-:W-:Y:S02]  /*15f0*/  LEA.HI.X.SX32 R5, R5, R18.reuse, 0x1, P2 ;  /* 0x0000001205057211 */ /* 0x080fe400010f0eff */
[C-C-:B------:R-:W-:Y:S02]  /*1600*/  LOP3.LUT R2, R3.reuse, 0x10, R56.reuse, 0xfe, !PT ;  /* 0x0000001003027812 */ /* 0x140fe400078efe38 */
[C-C-:B------:R-:W-:Y:S02]  /*1610*/  LOP3.LUT R0, R3.reuse, 0x1c, R56.reuse, 0xfe, !PT ;  /* 0x0000001c03007812 */ /* 0x140fe400078efe38 */
[C-C-:B------:R-:W-:Y:S01]  /*1620*/  LOP3.LUT R13, R3.reuse, 0x18, R56.reuse, 0xfe, !PT ;  /* 0x00000018030d7812 */ /* 0x140fe200078efe38 */
[----:B------:R-:W0:Y:S01]  /*1630*/  LDS R17, [R10] ;  /* 0x000000000a117984 */ /* 0x000e220000000800 */
[C-C-:B------:R-:W-:Y:S01]  /*1640*/  LOP3.LUT R9, R3.reuse, 0x14, R56.reuse, 0xfe, !PT ;  /* 0x0000001403097812 */ /* 0x140fe200078efe38 */
[----:B------:R-:W-:Y:S01]  /*1650*/  IMAD R15, R0, c[0x0][0x198], RZ ;  /* 0x00006600000f7a24 */ /* 0x000fe200078e02ff */
[----:B------:R-:W-:Y:S01]  /*1660*/  LOP3.LUT R3, R3, 0x8, R56, 0xfe, !PT ;  /* 0x0000000803037812 */ /* 0x000fe200078efe38 */
[----:B------:R-:W1:Y:S01]  /*1670*/  LDS R25, [R11] ;  /* 0x000000000b197984 */ /* 0x000e620000000800 */
[----:B------:R-:W-:Y:S01]  /*1680*/  LEA.HI.X.SX32 R7, R7, R18, 0x1, P3 ;  /* 0x0000001207077211 */ /* 0x000fe200018f0eff */
[----:B------:R-:W-:Y:S01]  /*1690*/  IMAD R14, R13, c[0x0][0x198], RZ ;  /* 0x000066000d0e7a24 */ /* 0x000fe200078e02ff */
[C---:B------:R-:W-:Y:S01]  /*16a0*/  ISETP.LT.AND P5, PT, R3.reuse, c[0x0][0x17c], !P0 ;  /* 0x00005f0003007a0c */ /* 0x040fe200047a1270 */
[----:B------:R2:W3:Y:S01]  /*16b0*/  LDS R19, [R10+0x200] ;  /* 0x000200000a137984 */ /* 0x0004e20000000800 */
[----:B------:R-:W-:Y:S01]  /*16c0*/  IMAD R3, R3, c[0x0][0x198], RZ ;  /* 0x0000660003037a24 */ /* 0x000fe200078e02ff */
[----:B------:R-:W-:Y:S01]  /*16d0*/  ISETP.LT.AND P3, PT, R2, c[0x0][0x17c], !P0 ;  /* 0x00005f0002007a0c */ /* 0x000fe20004761270 */
[----:B------:R-:W-:Y:S01]  /*16e0*/  IMAD R12, R9, c[0x0][0x198], RZ ;  /* 0x00006600090c7a24 */ /* 0x000fe200078e02ff */
[----:B------:R4:W5:Y:S01]  /*16f0*/  LDS R21, [R11+0x200] ;  /* 0x000200000b157984 */ /* 0x0009620000000800 */
[----:B--2---:R-:W-:-:S02]  /*1700*/  IMAD R10, R8, c[0x0][0x198], RZ ;  /* 0x00006600080a7a24 */ /* 0x004fc400078e02ff */
[----:B----4-:R-:W-:Y:S01]  /*1710*/  IMAD R11, R2, c[0x0][0x198], RZ ;  /* 0x00006600020b7a24 */ /* 0x010fe200078e02ff */
[----:B------:R-:W-:-:S04]  /*1720*/  LEA R2, P6, R3, R16, 0x1 ;  /* 0x0000001003027211 */ /* 0x000fc800078c08ff */
[----:B------:R-:W-:Y:S01]  /*1730*/  LEA.HI.X.SX32 R3, R3, R18, 0x1, P6 ;  /* 0x0000001203037211 */ /* 0x000fe200030f0eff */
[----:B0-----:R0:W-:Y:S04]  /*1740*/  @P1 STG.E.U16 [R4.64], R17 ;  /* 0x0000001104001986 */ /* 0x0011e8000c101506 */
[----:B-1----:R1:W-:Y:S01]  /*1750*/  @P4 STG.E.U16 [R6.64], R25 ;  /* 0x0000001906004986 */ /* 0x0023e2000c101506 */
[----:B------:R-:W-:Y:S02]  /*1760*/  ISETP.LT.AND P4, PT, R8, c[0x0][0x17c], !P0 ;  /* 0x00005f0008007a0c */ /* 0x000fe40004781270 */
[-C--:B------:R-:W-:Y:S01]  /*1770*/  LEA R8, P6, R12, R16.reuse, 0x1 ;  /* 0x000000100c087211 */ /* 0x080fe200078c08ff */
[----:B---3--:R2:W-:Y:S01]  /*1780*/  @P5 STG.E.U16 [R2.64], R19 ;  /* 0x0000001302005986 */ /* 0x0085e2000c101506 */
[----:B0-----:R-:W-:-:S02]  /*1790*/  LEA R4, P1, R10, R16, 0x1 ;  /* 0x000000100a047211 */ /* 0x001fc400078208ff */
[C---:B-1----:R-:W-:Y:S02]  /*17a0*/  LEA R6, P2, R11.reuse, R16, 0x1 ;  /* 0x000000100b067211 */ /* 0x042fe400078408ff */
[----:B------:R-:W-:Y:S02]  /*17b0*/  LEA.HI.X.SX32 R5, R10, R18, 0x1, P1 ;  /* 0x000000120a057211 */ /* 0x000fe400008f0eff */
[C---:B------:R-:W-:Y:S02]  /*17c0*/  LEA R10, P1, R14.reuse, R16, 0x1 ;  /* 0x000000100e0a7211 */ /* 0x040fe400078208ff */
[-C--:B------:R-:W-:Y:S01]  /*17d0*/  LEA.HI.X.SX32 R7, R11, R18.reuse, 0x1, P2 ;  /* 0x000000120b077211 */ /* 0x080fe200010f0eff */
[----:B-----5:R0:W-:Y:S01]  /*17e0*/  @P4 STG.E.U16 [R4.64], R21 ;  /* 0x0000001504004986 */ /* 0x0201e2000c101506 */
[----:B------:R-:W-:Y:S02]  /*17f0*/  ISETP.LT.AND P2, PT, R9, c[0x0][0x17c], !P0 ;  /* 0x00005f0009007a0c */ /* 0x000fe40004741270 */
[----:B------:R-:W-:-:S02]  /*1800*/  LEA.HI.X.SX32 R11, R14, R18, 0x1, P1 ;  /* 0x000000120e0b7211 */ /* 0x000fc400008f0eff */
[----:B------:R-:W-:Y:S02]  /*1810*/  ISETP.LT.AND P1, PT, R13, c[0x0][0x17c], !P0 ;  /* 0x00005f000d007a0c */ /* 0x000fe40004721270 */
[----:B------:R-:W-:Y:S02]  /*1820*/  ISETP.LT.AND P0, PT, R0, c[0x0][0x17c], !P0 ;  /* 0x00005f0000007a0c */ /* 0x000fe40004701270 */
[----:B--2---:R-:W-:Y:S02]  /*1830*/  PRMT R3, R17, 0x7632, R3 ;  /* 0x0000763211037816 */ /* 0x004fe40000000003 */
[----:B------:R-:W-:Y:S02]  /*1840*/  LEA.HI.X.SX32 R9, R12, R18, 0x1, P6 ;  /* 0x000000120c097211 */ /* 0x000fe400030f0eff */
[----:B------:R-:W-:Y:S01]  /*1850*/  PRMT R25, R25, 0x7632, R25 ;  /* 0x0000763219197816 */ /* 0x000fe20000000019 */
[----:B------:R1:W-:Y:S01]  /*1860*/  @P3 STG.E.U16 [R6.64], R3 ;  /* 0x0000000306003986 */ /* 0x0003e2000c101506 */
[----:B0-----:R-:W-:-:S02]  /*1870*/  PRMT R5, R19, 0x7632, R5 ;  /* 0x0000763213057816 */ /* 0x001fc40000000005 */
[C---:B------:R-:W-:Y:S01]  /*1880*/  LEA R12, P6, R15.reuse, R16, 0x1 ;  /* 0x000000100f0c7211 */ /* 0x040fe200078c08ff */
[----:B------:R1:W-:Y:S03]  /*1890*/  @P2 STG.E.U16 [R8.64], R25 ;  /* 0x0000001908002986 */ /* 0x0003e6000c101506 */
[----:B------:R-:W-:Y:S01]  /*18a0*/  LEA.HI.X.SX32 R13, R15, R18, 0x1, P6 ;  /* 0x000000120f0d7211 */ /* 0x000fe200030f0eff */
[----:B------:R1:W-:Y:S01]  /*18b0*/  @P1 STG.E.U16 [R10.64], R5 ;  /* 0x000000050a001986 */ /* 0x0003e2000c101506 */
[----:B------:R-:W-:Y:S07]  /*18c0*/  @!P0 EXIT ;  /* 0x000000000000894d */ /* 0x000fee0003800000 */
[----:B-1----:R-:W-:-:S05]  /*18d0*/  PRMT R6, R21, 0x7632, R6 ;  /* 0x0000763215067816 */ /* 0x002fca0000000006 */
[----:B------:R-:W-:Y:S01]  /*18e0*/  STG.E.U16 [R12.64], R6 ;  /* 0x000000060c007986 */ /* 0x000fe2000c101506 */
[----:B------:R-:W-:Y:S05]  /*18f0*/  EXIT ;  /* 0x000000000000794d */ /* 0x000fea0003800000 */
.L_x_2:
[----:B------:R-:W-:-:S00]  /*1900*/  BRA `(.L_x_2) ;  /* 0xfffffff000007947 */ /* 0x000fc0000383ffff */
[----:B------:R-:W-:-:S00]  /*1910*/  NOP ;  /* 0x0000000000007918 */ /* 0x000fc00000000000 */
        /* <DEDUP_REMOVED lines=14> */
.L_x_3:


//--------------------- .nv.shared.matmul_kernel  --------------------------
	.section	.nv.shared.matmul_kernel,"aw",@nobits
	.sectionflags	@""
	.align	16
